	.headerflags	@"EF_CUDA_TEXMODE_UNIFIED EF_CUDA_64BIT_ADDRESS EF_CUDA_ACCELERATORS EF_CUDA_SM90 EF_CUDA_VIRTUAL_SM(EF_CUDA_SM90)"
	.elftype	@"ET_EXEC"


//--------------------- .nv.info                  --------------------------
	.section	.nv.info,"",@"SHT_CUDA_INFO"
	.align	4


	//----- nvinfo : EIATTR_REGCOUNT
	.align		4
        /*0000*/ 	.byte	0x04, 0x2f
        /*0002*/ 	.short	(.L_1 - .L_0)
	.align		4
.L_0:
        /*0004*/ 	.word	index@(triton_poi_fused_convolution_relu_10)
        /*0008*/ 	.word	0x0000000c


	//----- nvinfo : EIATTR_MIN_STACK_SIZE
	.align		4
.L_1:
        /*000c*/ 	.byte	0x04, 0x12
        /*000e*/ 	.short	(.L_3 - .L_2)
	.align		4
.L_2:
        /*0010*/ 	.word	index@(triton_poi_fused_convolution_relu_10)
        /*0014*/ 	.word	0x00000000


	//----- nvinfo : EIATTR_FRAME_SIZE
	.align		4
.L_3:
        /*0018*/ 	.byte	0x04, 0x11
        /*001a*/ 	.short	(.L_5 - .L_4)
	.align		4
.L_4:
        /*001c*/ 	.word	index@(triton_poi_fused_convolution_relu_10)
        /*0020*/ 	.word	0x00000000


	//----- nvinfo : EIATTR_MIN_STACK_SIZE
	.align		4
.L_5:
        /*0024*/ 	.byte	0x04, 0x12
        /*0026*/ 	.short	(.L_7 - .L_6)
	.align		4
.L_6:
        /*0028*/ 	.word	index@(triton_poi_fused_convolution_relu_10)
        /*002c*/ 	.word	0x00000000
.L_7:


//--------------------- .nv.info.triton_poi_fused_convolution_relu_10 --------------------------
	.section	.nv.info.triton_poi_fused_convolution_relu_10,"",@"SHT_CUDA_INFO"
	.sectionflags	@""
	.align	4


	//----- nvinfo : EIATTR_CUDA_API_VERSION
	.align		4
        /*0000*/ 	.byte	0x04, 0x37
        /*0002*/ 	.short	(.L_9 - .L_8)
.L_8:
        /*0004*/ 	.word	0x0000007c


	//----- nvinfo : EIATTR_KPARAM_INFO
	.align		4
.L_9:
        /*0008*/ 	.byte	0x04, 0x17
        /*000a*/ 	.short	(.L_11 - .L_10)
.L_10:
        /*000c*/ 	.word	0x00000000
        /*0010*/ 	.short	0x0002
        /*0012*/ 	.short	0x0010
        /*0014*/ 	.byte	0x00, 0xf0, 0x11, 0x00


	//----- nvinfo : EIATTR_KPARAM_INFO
	.align		4
.L_11:
        /*0018*/ 	.byte	0x04, 0x17
        /*001a*/ 	.short	(.L_13 - .L_12)
.L_12:
        /*001c*/ 	.word	0x00000000
        /*0020*/ 	.short	0x0001
        /*0022*/ 	.short	0x0008
        /*0024*/ 	.byte	0x00, 0xf4, 0x21, 0x00


	//----- nvinfo : EIATTR_KPARAM_INFO
	.align		4
.L_13:
        /*0028*/ 	.byte	0x04, 0x17
        /*002a*/ 	.short	(.L_15 - .L_14)
.L_14:
        /*002c*/ 	.word	0x00000000
        /*0030*/ 	.short	0x0000
        /*0032*/ 	.short	0x0000
        /*0034*/ 	.byte	0x00, 0xf4, 0x21, 0x00


	//----- nvinfo : EIATTR_SPARSE_MMA_MASK
	.align		4
.L_15:
        /*0038*/ 	.byte	0x03, 0x50
        /*003a*/ 	.short	0x0000


	//----- nvinfo : EIATTR_MAXREG_COUNT
	.align		4
        /*003c*/ 	.byte	0x03, 0x1b
        /*003e*/ 	.short	0x00ff


	//----- nvinfo : EIATTR_EXIT_INSTR_OFFSETS
	.align		4
        /*0040*/ 	.byte	0x04, 0x1c
        /*0042*/ 	.short	(.L_17 - .L_16)


	//   ....[0]....
.L_16:
        /*0044*/ 	.word	0x00000220


	//----- nvinfo : EIATTR_REQNTID
	.align		4
.L_17:
        /*0048*/ 	.byte	0x04, 0x10
        /*004a*/ 	.short	(.L_19 - .L_18)
.L_18:
        /*004c*/ 	.word	0x00000080
        /*0050*/ 	.word	0x00000001
        /*0054*/ 	.word	0x00000001


	//----- nvinfo : EIATTR_CBANK_PARAM_SIZE
	.align		4
.L_19:
        /*0058*/ 	.byte	0x03, 0x19
        /*005a*/ 	.short	0x0014


	//----- nvinfo : EIATTR_PARAM_CBANK
	.align		4
        /*005c*/ 	.byte	0x04, 0x0a
        /*005e*/ 	.short	(.L_21 - .L_20)
	.align		4
.L_20:
        /*0060*/ 	.word	index@(.nv.constant0.triton_poi_fused_convolution_relu_10)
        /*0064*/ 	.short	0x0210
        /*0066*/ 	.short	0x0014


	//----- nvinfo : EIATTR_SW_WAR
	.align		4
.L_21:
        /*0068*/ 	.byte	0x04, 0x36
        /*006a*/ 	.short	(.L_23 - .L_22)
.L_22:
        /*006c*/ 	.word	0x00000008
.L_23:


//--------------------- .nv.callgraph             --------------------------
	.section	.nv.callgraph,"",@"SHT_CUDA_CALLGRAPH"
	.align	4
	.sectionentsize	8
	.align		4
        /*0000*/ 	.word	0x00000000
	.align		4
        /*0004*/ 	.word	0xffffffff
	.align		4
        /*0008*/ 	.word	0x00000000
	.align		4
        /*000c*/ 	.word	0xfffffffe
	.align		4
        /*0010*/ 	.word	0x00000000
	.align		4
        /*0014*/ 	.word	0xfffffffd
	.align		4
        /*0018*/ 	.word	0x00000000
	.align		4
        /*001c*/ 	.word	0xfffffffc


//--------------------- .text.triton_poi_fused_convolution_relu_10 --------------------------
	.section	.text.triton_poi_fused_convolution_relu_10,"ax",@progbits
	.align	128
        .global         triton_poi_fused_convolution_relu_10
        .type           triton_poi_fused_convolution_relu_10,@function
        .size           triton_poi_fused_convolution_relu_10,(.L_x_1 - triton_poi_fused_convolution_relu_10)
        .other          triton_poi_fused_convolution_relu_10,@"STO_CUDA_ENTRY STV_DEFAULT"
triton_poi_fused_convolution_relu_10:
.text.triton_poi_fused_convolution_relu_10:
[----:B------:R-:W-:Y:S01]  /*0000*/  LDC R1, c[0x0][0x28] ;  /* 0x00000a00ff017b82 */ /* 0x000fe20000000800 */
[----:B------:R-:W1:Y:S07]  /*0010*/  S2R R0, SR_TID.X ;  /* 0x0000000000007919 */ /* 0x000e6e0000002100 */
[----:B------:R-:W2:Y:S01]  /*0020*/  LDC.64 R8, c[0x0][0x218] ;  /* 0x00008600ff087b82 */ /* 0x000ea20000000a00 */
[----:B------:R-:W-:Y:S01]  /*0030*/  ULDC.64 UR4, c[0x0][0x208] ;  /* 0x0000820000047ab9 */ /* 0x000fe20000000a00 */
[----:B------:R-:W3:Y:S06]  /*0040*/  S2R R5, SR_CTAID.X ;  /* 0x0000000000057919 */ /* 0x000eec0000002500 */
[----:B------:R-:W4:Y:S01]  /*0050*/  LDC.64 R2, c[0x0][0x210] ;  /* 0x00008400ff027b82 */ /* 0x000f220000000a00 */
[----:B-1----:R-:W-:Y:S01]  /*0060*/  IMAD.SHL.U32 R0, R0, 0x4, RZ ;  /* 0x0000000400007824 */ /* 0x002fe200078e00ff */
[----:B---3--:R-:W-:-:S04]  /*0070*/  SHF.R.S32.HI R4, RZ, 0x16, R5 ;  /* 0x00000016ff047819 */ /* 0x008fc80000011405 */
[----:B------:R-:W-:Y:S02]  /*0080*/  LOP3.LUT R0, R0, 0x1fc, RZ, 0xc0, !PT ;  /* 0x000001fc00007812 */ /* 0x000fe400078ec0ff */
[----:B------:R-:W-:-:S03]  /*0090*/  SGXT R4, R4, 0x1 ;  /* 0x000000010404781a */ /* 0x000fc60000000200 */
[----:B------:R-:W-:-:S04]  /*00a0*/  IMAD R5, R5, 0x200, R0 ;  /* 0x0000020005057824 */ /* 0x000fc800078e0200 */
[----:B----4-:R-:W-:Y:S01]  /*00b0*/  IMAD.WIDE R2, R5, 0x4, R2 ;  /* 0x0000000405027825 */ /* 0x010fe200078e0202 */
[----:B------:R-:W-:-:S04]  /*00c0*/  LEA.HI R4, R4, R5, RZ, 0x6 ;  /* 0x0000000504047211 */ /* 0x000fc800078f30ff */
[--C-:B------:R-:W-:Y:S02]  /*00d0*/  SHF.R.S32.HI R0, RZ, 0x6, R4.reuse ;  /* 0x00000006ff007819 */ /* 0x100fe40000011404 */
[----:B------:R-:W-:-:S04]  /*00e0*/  SHF.R.S32.HI R7, RZ, 0x1f, R4 ;  /* 0x0000001fff077819 */ /* 0x000fc80000011404 */
[----:B------:R-:W-:-:S04]  /*00f0*/  LEA.HI R7, R7, R0, RZ, 0x8 ;  /* 0x0000000007077211 */ /* 0x000fc800078f40ff */
[----:B------:R-:W-:-:S05]  /*0100*/  LOP3.LUT R7, R7, 0xffffff00, RZ, 0xc0, !PT ;  /* 0xffffff0007077812 */ /* 0x000fca00078ec0ff */
[----:B------:R-:W-:-:S04]  /*0110*/  IMAD.IADD R7, R0, 0x1, -R7 ;  /* 0x0000000100077824 */ /* 0x000fc800078e0a07 */
[----:B--2---:R-:W-:Y:S02]  /*0120*/  IMAD.WIDE R8, R7, 0x4, R8 ;  /* 0x0000000407087825 */ /* 0x004fe400078e0208 */
[----:B------:R-:W2:Y:S04]  /*0130*/  LDG.E.128 R4, desc[UR4][R2.64] ;  /* 0x0000000402047981 */ /* 0x000ea8000c1e1d00 */
[----:B------:R-:W2:Y:S02]  /*0140*/  LDG.E.EL R8, desc[UR4][R8.64] ;  /* 0x0000000408087981 */ /* 0x000ea4000c2e1900 */
[CC--:B--2---:R-:W-:Y:S01]  /*0150*/  FSETP.GEU.AND P2, PT, R5.reuse, -R8.reuse, PT ;  /* 0x800000080500720b */ /* 0x0c4fe20003f4e000 */
[--C-:B------:R-:W-:Y:S01]  /*0160*/  FADD R5, R5, R8.reuse ;  /* 0x0000000805057221 */ /* 0x100fe20000000000 */
[CC--:B------:R-:W-:Y:S01]  /*0170*/  FSETP.GEU.AND P1, PT, R6.reuse, -R8.reuse, PT ;  /* 0x800000080600720b */ /* 0x0c0fe20003f2e000 */
[--C-:B------:R-:W-:Y:S01]  /*0180*/  FADD R6, R6, R8.reuse ;  /* 0x0000000806067221 */ /* 0x100fe20000000000 */
[CC--:B------:R-:W-:Y:S01]  /*0190*/  FSETP.GEU.AND P0, PT, R7.reuse, -R8.reuse, PT ;  /* 0x800000080700720b */ /* 0x0c0fe20003f0e000 */
[--C-:B------:R-:W-:Y:S01]  /*01a0*/  FADD R7, R7, R8.reuse ;  /* 0x0000000807077221 */ /* 0x100fe20000000000 */
[C---:B------:R-:W-:Y:S01]  /*01b0*/  FADD R0, R4.reuse, R8 ;  /* 0x0000000804007221 */ /* 0x040fe20000000000 */
[----:B------:R-:W-:-:S02]  /*01c0*/  FSETP.GEU.AND P3, PT, R4, -R8, PT ;  /* 0x800000080400720b */ /* 0x000fc40003f6e000 */
[----:B------:R-:W-:Y:S02]  /*01d0*/  SEL R5, R5, RZ, P2 ;  /* 0x000000ff05057207 */ /* 0x000fe40001000000 */
[----:B------:R-:W-:Y:S02]  /*01e0*/  SEL R6, R6, RZ, P1 ;  /* 0x000000ff06067207 */ /* 0x000fe40000800000 */
[----:B------:R-:W-:Y:S02]  /*01f0*/  SEL R7, R7, RZ, P0 ;  /* 0x000000ff07077207 */ /* 0x000fe40000000000 */
[----:B------:R-:W-:-:S05]  /*0200*/  SEL R4, R0, RZ, P3 ;  /* 0x000000ff00047207 */ /* 0x000fca0001800000 */
[----:B------:R-:W-:Y:S01]  /*0210*/  STG.E.128 desc[UR4][R2.64], R4 ;  /* 0x0000000402007986 */ /* 0x000fe2000c101d04 */
[----:B------:R-:W-:Y:S05]  /*0220*/  EXIT ;  /* 0x000000000000794d */ /* 0x000fea0003800000 */
.L_x_0:
[----:B------:R-:W-:-:S00]  /*0230*/  BRA `(.L_x_0) ;  /* 0xfffffffc00fc7947 */ /* 0x000fc0000383ffff */
[----:B------:R-:W-:-:S00]  /*0240*/  NOP ;  /* 0x0000000000007918 */ /* 0x000fc00000000000 */
        /* <DEDUP_REMOVED lines=11> */
.L_x_1:


//--------------------- .nv.constant0.triton_poi_fused_convolution_relu_10 --------------------------
	.section	.nv.constant0.triton_poi_fused_convolution_relu_10,"a",@progbits
	.sectionflags	@""
	.align	4
.nv.constant0.triton_poi_fused_convolution_relu_10:
	.zero		548
